	.headerflags	@"EF_CUDA_TEXMODE_UNIFIED EF_CUDA_64BIT_ADDRESS EF_CUDA_SM89 EF_CUDA_VIRTUAL_SM(EF_CUDA_SM89)"
	.elftype	@"ET_EXEC"


//--------------------- .nv.info                  --------------------------
	.section	.nv.info,"",@"SHT_CUDA_INFO"
	.align	4


	//----- nvinfo : EIATTR_REGCOUNT
	.align		4
        /*0000*/ 	.byte	0x04, 0x2f
        /*0002*/ 	.short	(.L_1 - .L_0)
	.align		4
.L_0:
        /*0004*/ 	.word	index@(k_asm_all_load_ops)
        /*0008*/ 	.word	0x0000000e


	//----- nvinfo : EIATTR_FRAME_SIZE
	.align		4
.L_1:
        /*000c*/ 	.byte	0x04, 0x11
        /*000e*/ 	.short	(.L_3 - .L_2)
	.align		4
.L_2:
        /*0010*/ 	.word	index@(k_asm_all_load_ops)
        /*0014*/ 	.word	0x00000000


	//----- nvinfo : EIATTR_REGCOUNT
	.align		4
.L_3:
        /*0018*/ 	.byte	0x04, 0x2f
        /*001a*/ 	.short	(.L_5 - .L_4)
	.align		4
.L_4:
        /*001c*/ 	.word	index@(k_intrinsic_all_load_ops)
        /*0020*/ 	.word	0x0000000e


	//----- nvinfo : EIATTR_FRAME_SIZE
	.align		4
.L_5:
        /*0024*/ 	.byte	0x04, 0x11
        /*0026*/ 	.short	(.L_7 - .L_6)
	.align		4
.L_6:
        /*0028*/ 	.word	index@(k_intrinsic_all_load_ops)
        /*002c*/ 	.word	0x00000000


	//----- nvinfo : EIATTR_REGCOUNT
	.align		4
.L_7:
        /*0030*/ 	.byte	0x04, 0x2f
        /*0032*/ 	.short	(.L_9 - .L_8)
	.align		4
.L_8:
        /*0034*/ 	.word	index@(k_asm_all_store_ops)
        /*0038*/ 	.word	0x00000010


	//----- nvinfo : EIATTR_FRAME_SIZE
	.align		4
.L_9:
        /*003c*/ 	.byte	0x04, 0x11
        /*003e*/ 	.short	(.L_11 - .L_10)
	.align		4
.L_10:
        /*0040*/ 	.word	index@(k_asm_all_store_ops)
        /*0044*/ 	.word	0x00000000


	//----- nvinfo : EIATTR_REGCOUNT
	.align		4
.L_11:
        /*0048*/ 	.byte	0x04, 0x2f
        /*004a*/ 	.short	(.L_13 - .L_12)
	.align		4
.L_12:
        /*004c*/ 	.word	index@(k_intrinsic_all_store_ops)
        /*0050*/ 	.word	0x00000010


	//----- nvinfo : EIATTR_FRAME_SIZE
	.align		4
.L_13:
        /*0054*/ 	.byte	0x04, 0x11
        /*0056*/ 	.short	(.L_15 - .L_14)
	.align		4
.L_14:
        /*0058*/ 	.word	index@(k_intrinsic_all_store_ops)
        /*005c*/ 	.word	0x00000000


	//----- nvinfo : EIATTR_REGCOUNT
	.align		4
.L_15:
        /*0060*/ 	.byte	0x04, 0x2f
        /*0062*/ 	.short	(.L_17 - .L_16)
	.align		4
.L_16:
        /*0064*/ 	.word	index@(k_cpp_volatile_load_store)
        /*0068*/ 	.word	0x00000008


	//----- nvinfo : EIATTR_FRAME_SIZE
	.align		4
.L_17:
        /*006c*/ 	.byte	0x04, 0x11
        /*006e*/ 	.short	(.L_19 - .L_18)
	.align		4
.L_18:
        /*0070*/ 	.word	index@(k_cpp_volatile_load_store)
        /*0074*/ 	.word	0x00000000


	//----- nvinfo : EIATTR_REGCOUNT
	.align		4
.L_19:
        /*0078*/ 	.byte	0x04, 0x2f
        /*007a*/ 	.short	(.L_21 - .L_20)
	.align		4
.L_20:
        /*007c*/ 	.word	index@(k_cpp_default_load_store)
        /*0080*/ 	.word	0x00000008


	//----- nvinfo : EIATTR_FRAME_SIZE
	.align		4
.L_21:
        /*0084*/ 	.byte	0x04, 0x11
        /*0086*/ 	.short	(.L_23 - .L_22)
	.align		4
.L_22:
        /*0088*/ 	.word	index@(k_cpp_default_load_store)
        /*008c*/ 	.word	0x00000000


	//----- nvinfo : EIATTR_MIN_STACK_SIZE
	.align		4
.L_23:
        /*0090*/ 	.byte	0x04, 0x12
        /*0092*/ 	.short	(.L_25 - .L_24)
	.align		4
.L_24:
        /*0094*/ 	.word	index@(k_cpp_default_load_store)
        /*0098*/ 	.word	0x00000000


	//----- nvinfo : EIATTR_MIN_STACK_SIZE
	.align		4
.L_25:
        /*009c*/ 	.byte	0x04, 0x12
        /*009e*/ 	.short	(.L_27 - .L_26)
	.align		4
.L_26:
        /*00a0*/ 	.word	index@(k_cpp_volatile_load_store)
        /*00a4*/ 	.word	0x00000000


	//----- nvinfo : EIATTR_MIN_STACK_SIZE
	.align		4
.L_27:
        /*00a8*/ 	.byte	0x04, 0x12
        /*00aa*/ 	.short	(.L_29 - .L_28)
	.align		4
.L_28:
        /*00ac*/ 	.word	index@(k_intrinsic_all_store_ops)
        /*00b0*/ 	.word	0x00000000


	//----- nvinfo : EIATTR_MIN_STACK_SIZE
	.align		4
.L_29:
        /*00b4*/ 	.byte	0x04, 0x12
        /*00b6*/ 	.short	(.L_31 - .L_30)
	.align		4
.L_30:
        /*00b8*/ 	.word	index@(k_asm_all_store_ops)
        /*00bc*/ 	.word	0x00000000


	//----- nvinfo : EIATTR_MIN_STACK_SIZE
	.align		4
.L_31:
        /*00c0*/ 	.byte	0x04, 0x12
        /*00c2*/ 	.short	(.L_33 - .L_32)
	.align		4
.L_32:
        /*00c4*/ 	.word	index@(k_intrinsic_all_load_ops)
        /*00c8*/ 	.word	0x00000000


	//----- nvinfo : EIATTR_MIN_STACK_SIZE
	.align		4
.L_33:
        /*00cc*/ 	.byte	0x04, 0x12
        /*00ce*/ 	.short	(.L_35 - .L_34)
	.align		4
.L_34:
        /*00d0*/ 	.word	index@(k_asm_all_load_ops)
        /*00d4*/ 	.word	0x00000000
.L_35:


//--------------------- .nv.info.k_cpp_default_load_store --------------------------
	.section	.nv.info.k_cpp_default_load_store,"",@"SHT_CUDA_INFO"
	.sectionflags	@""
	.align	4


	//----- nvinfo : EIATTR_CUDA_API_VERSION
	.align		4
        /*0000*/ 	.byte	0x04, 0x37
        /*0002*/ 	.short	(.L_37 - .L_36)
.L_36:
        /*0004*/ 	.word	0x00000080


	//----- nvinfo : EIATTR_PARAM_CBANK
	.align		4
.L_37:
        /*0008*/ 	.byte	0x04, 0x0a
        /*000a*/ 	.short	(.L_39 - .L_38)
	.align		4
.L_38:
        /*000c*/ 	.word	index@(.nv.constant0.k_cpp_default_load_store)
        /*0010*/ 	.short	0x0160
        /*0012*/ 	.short	0x0014


	//----- nvinfo : EIATTR_CBANK_PARAM_SIZE
	.align		4
.L_39:
        /*0014*/ 	.byte	0x03, 0x19
        /*0016*/ 	.short	0x0014


	//----- nvinfo : EIATTR_KPARAM_INFO
	.align		4
        /*0018*/ 	.byte	0x04, 0x17
        /*001a*/ 	.short	(.L_41 - .L_40)
.L_40:
        /*001c*/ 	.word	0x00000000
        /*0020*/ 	.short	0x0002
        /*0022*/ 	.short	0x0010
        /*0024*/ 	.byte	0x00, 0xf0, 0x11, 0x00


	//----- nvinfo : EIATTR_KPARAM_INFO
	.align		4
.L_41:
        /*0028*/ 	.byte	0x04, 0x17
        /*002a*/ 	.short	(.L_43 - .L_42)
.L_42:
        /*002c*/ 	.word	0x00000000
        /*0030*/ 	.short	0x0001
        /*0032*/ 	.short	0x0008
        /*0034*/ 	.byte	0x00, 0xf0, 0x21, 0x00


	//----- nvinfo : EIATTR_KPARAM_INFO
	.align		4
.L_43:
        /*0038*/ 	.byte	0x04, 0x17
        /*003a*/ 	.short	(.L_45 - .L_44)
.L_44:
        /*003c*/ 	.word	0x00000000
        /*0040*/ 	.short	0x0000
        /*0042*/ 	.short	0x0000
        /*0044*/ 	.byte	0x00, 0xf0, 0x21, 0x00


	//----- nvinfo : EIATTR_MAXREG_COUNT
	.align		4
.L_45:
        /*0048*/ 	.byte	0x03, 0x1b
        /*004a*/ 	.short	0x00ff


	//----- nvinfo : EIATTR_EXIT_INSTR_OFFSETS
	.align		4
        /*004c*/ 	.byte	0x04, 0x1c
        /*004e*/ 	.short	(.L_47 - .L_46)


	//   ....[0]....
.L_46:
        /*0050*/ 	.word	0x00000050


	//   ....[1]....
        /*0054*/ 	.word	0x000000c0
.L_47:


//--------------------- .nv.info.k_cpp_volatile_load_store --------------------------
	.section	.nv.info.k_cpp_volatile_load_store,"",@"SHT_CUDA_INFO"
	.sectionflags	@""
	.align	4


	//----- nvinfo : EIATTR_CUDA_API_VERSION
	.align		4
        /*0000*/ 	.byte	0x04, 0x37
        /*0002*/ 	.short	(.L_49 - .L_48)
.L_48:
        /*0004*/ 	.word	0x00000080


	//----- nvinfo : EIATTR_PARAM_CBANK
	.align		4
.L_49:
        /*0008*/ 	.byte	0x04, 0x0a
        /*000a*/ 	.short	(.L_51 - .L_50)
	.align		4
.L_50:
        /*000c*/ 	.word	index@(.nv.constant0.k_cpp_volatile_load_store)
        /*0010*/ 	.short	0x0160
        /*0012*/ 	.short	0x0014


	//----- nvinfo : EIATTR_CBANK_PARAM_SIZE
	.align		4
.L_51:
        /*0014*/ 	.byte	0x03, 0x19
        /*0016*/ 	.short	0x0014


	//----- nvinfo : EIATTR_KPARAM_INFO
	.align		4
        /*0018*/ 	.byte	0x04, 0x17
        /*001a*/ 	.short	(.L_53 - .L_52)
.L_52:
        /*001c*/ 	.word	0x00000000
        /*0020*/ 	.short	0x0002
        /*0022*/ 	.short	0x0010
        /*0024*/ 	.byte	0x00, 0xf0, 0x11, 0x00


	//----- nvinfo : EIATTR_KPARAM_INFO
	.align		4
.L_53:
        /*0028*/ 	.byte	0x04, 0x17
        /*002a*/ 	.short	(.L_55 - .L_54)
.L_54:
        /*002c*/ 	.word	0x00000000
        /*0030*/ 	.short	0x0001
        /*0032*/ 	.short	0x0008
        /*0034*/ 	.byte	0x00, 0xf0, 0x21, 0x00


	//----- nvinfo : EIATTR_KPARAM_INFO
	.align		4
.L_55:
        /*0038*/ 	.byte	0x04, 0x17
        /*003a*/ 	.short	(.L_57 - .L_56)
.L_56:
        /*003c*/ 	.word	0x00000000
        /*0040*/ 	.short	0x0000
        /*0042*/ 	.short	0x0000
        /*0044*/ 	.byte	0x00, 0xf0, 0x21, 0x00


	//----- nvinfo : EIATTR_MAXREG_COUNT
	.align		4
.L_57:
        /*0048*/ 	.byte	0x03, 0x1b
        /*004a*/ 	.short	0x00ff


	//----- nvinfo : EIATTR_EXIT_INSTR_OFFSETS
	.align		4
        /*004c*/ 	.byte	0x04, 0x1c
        /*004e*/ 	.short	(.L_59 - .L_58)


	//   ....[0]....
.L_58:
        /*0050*/ 	.word	0x00000050


	//   ....[1]....
        /*0054*/ 	.word	0x000000c0
.L_59:


//--------------------- .nv.info.k_intrinsic_all_store_ops --------------------------
	.section	.nv.info.k_intrinsic_all_store_ops,"",@"SHT_CUDA_INFO"
	.sectionflags	@""
	.align	4


	//----- nvinfo : EIATTR_CUDA_API_VERSION
	.align		4
        /*0000*/ 	.byte	0x04, 0x37
        /*0002*/ 	.short	(.L_61 - .L_60)
.L_60:
        /*0004*/ 	.word	0x00000080


	//----- nvinfo : EIATTR_PARAM_CBANK
	.align		4
.L_61:
        /*0008*/ 	.byte	0x04, 0x0a
        /*000a*/ 	.short	(.L_63 - .L_62)
	.align		4
.L_62:
        /*000c*/ 	.word	index@(.nv.constant0.k_intrinsic_all_store_ops)
        /*0010*/ 	.short	0x0160
        /*0012*/ 	.short	0x002c


	//----- nvinfo : EIATTR_CBANK_PARAM_SIZE
	.align		4
.L_63:
        /*0014*/ 	.byte	0x03, 0x19
        /*0016*/ 	.short	0x002c


	//----- nvinfo : EIATTR_KPARAM_INFO
	.align		4
        /*0018*/ 	.byte	0x04, 0x17
        /*001a*/ 	.short	(.L_65 - .L_64)
.L_64:
        /*001c*/ 	.word	0x00000000
        /*0020*/ 	.short	0x0005
        /*0022*/ 	.short	0x0028
        /*0024*/ 	.byte	0x00, 0xf0, 0x11, 0x00


	//----- nvinfo : EIATTR_KPARAM_INFO
	.align		4
.L_65:
        /*0028*/ 	.byte	0x04, 0x17
        /*002a*/ 	.short	(.L_67 - .L_66)
.L_66:
        /*002c*/ 	.word	0x00000000
        /*0030*/ 	.short	0x0004
        /*0032*/ 	.short	0x0020
        /*0034*/ 	.byte	0x00, 0xf0, 0x21, 0x00


	//----- nvinfo : EIATTR_KPARAM_INFO
	.align		4
.L_67:
        /*0038*/ 	.byte	0x04, 0x17
        /*003a*/ 	.short	(.L_69 - .L_68)
.L_68:
        /*003c*/ 	.word	0x00000000
        /*0040*/ 	.short	0x0003
        /*0042*/ 	.short	0x0018
        /*0044*/ 	.byte	0x00, 0xf0, 0x21, 0x00


	//----- nvinfo : EIATTR_KPARAM_INFO
	.align		4
.L_69:
        /*0048*/ 	.byte	0x04, 0x17
        /*004a*/ 	.short	(.L_71 - .L_70)
.L_70:
        /*004c*/ 	.word	0x00000000
        /*0050*/ 	.short	0x0002
        /*0052*/ 	.short	0x0010
        /*0054*/ 	.byte	0x00, 0xf0, 0x21, 0x00


	//----- nvinfo : EIATTR_KPARAM_INFO
	.align		4
.L_71:
        /*0058*/ 	.byte	0x04, 0x17
        /*005a*/ 	.short	(.L_73 - .L_72)
.L_72:
        /*005c*/ 	.word	0x00000000
        /*0060*/ 	.short	0x0001
        /*0062*/ 	.short	0x0008
        /*0064*/ 	.byte	0x00, 0xf0, 0x21, 0x00


	//----- nvinfo : EIATTR_KPARAM_INFO
	.align		4
.L_73:
        /*0068*/ 	.byte	0x04, 0x17
        /*006a*/ 	.short	(.L_75 - .L_74)
.L_74:
        /*006c*/ 	.word	0x00000000
        /*0070*/ 	.short	0x0000
        /*0072*/ 	.short	0x0000
        /*0074*/ 	.byte	0x00, 0xf0, 0x21, 0x00


	//----- nvinfo : EIATTR_MAXREG_COUNT
	.align		4
.L_75:
        /*0078*/ 	.byte	0x03, 0x1b
        /*007a*/ 	.short	0x00ff


	//----- nvinfo : EIATTR_EXIT_INSTR_OFFSETS
	.align		4
        /*007c*/ 	.byte	0x04, 0x1c
        /*007e*/ 	.short	(.L_77 - .L_76)


	//   ....[0]....
.L_76:
        /*0080*/ 	.word	0x00000050


	//   ....[1]....
        /*0084*/ 	.word	0x00000130
.L_77:


//--------------------- .nv.info.k_asm_all_store_ops --------------------------
	.section	.nv.info.k_asm_all_store_ops,"",@"SHT_CUDA_INFO"
	.sectionflags	@""
	.align	4


	//----- nvinfo : EIATTR_CUDA_API_VERSION
	.align		4
        /*0000*/ 	.byte	0x04, 0x37
        /*0002*/ 	.short	(.L_79 - .L_78)
.L_78:
        /*0004*/ 	.word	0x00000080


	//----- nvinfo : EIATTR_PARAM_CBANK
	.align		4
.L_79:
        /*0008*/ 	.byte	0x04, 0x0a
        /*000a*/ 	.short	(.L_81 - .L_80)
	.align		4
.L_80:
        /*000c*/ 	.word	index@(.nv.constant0.k_asm_all_store_ops)
        /*0010*/ 	.short	0x0160
        /*0012*/ 	.short	0x002c


	//----- nvinfo : EIATTR_CBANK_PARAM_SIZE
	.align		4
.L_81:
        /*0014*/ 	.byte	0x03, 0x19
        /*0016*/ 	.short	0x002c


	//----- nvinfo : EIATTR_KPARAM_INFO
	.align		4
        /*0018*/ 	.byte	0x04, 0x17
        /*001a*/ 	.short	(.L_83 - .L_82)
.L_82:
        /*001c*/ 	.word	0x00000000
        /*0020*/ 	.short	0x0005
        /*0022*/ 	.short	0x0028
        /*0024*/ 	.byte	0x00, 0xf0, 0x11, 0x00


	//----- nvinfo : EIATTR_KPARAM_INFO
	.align		4
.L_83:
        /*0028*/ 	.byte	0x04, 0x17
        /*002a*/ 	.short	(.L_85 - .L_84)
.L_84:
        /*002c*/ 	.word	0x00000000
        /*0030*/ 	.short	0x0004
        /*0032*/ 	.short	0x0020
        /*0034*/ 	.byte	0x00, 0xf0, 0x21, 0x00


	//----- nvinfo : EIATTR_KPARAM_INFO
	.align		4
.L_85:
        /*0038*/ 	.byte	0x04, 0x17
        /*003a*/ 	.short	(.L_87 - .L_86)
.L_86:
        /*003c*/ 	.word	0x00000000
        /*0040*/ 	.short	0x0003
        /*0042*/ 	.short	0x0018
        /*0044*/ 	.byte	0x00, 0xf0, 0x21, 0x00


	//----- nvinfo : EIATTR_KPARAM_INFO
	.align		4
.L_87:
        /*0048*/ 	.byte	0x04, 0x17
        /*004a*/ 	.short	(.L_89 - .L_88)
.L_88:
        /*004c*/ 	.word	0x00000000
        /*0050*/ 	.short	0x0002
        /*0052*/ 	.short	0x0010
        /*0054*/ 	.byte	0x00, 0xf0, 0x21, 0x00


	//----- nvinfo : EIATTR_KPARAM_INFO
	.align		4
.L_89:
        /*0058*/ 	.byte	0x04, 0x17
        /*005a*/ 	.short	(.L_91 - .L_90)
.L_90:
        /*005c*/ 	.word	0x00000000
        /*0060*/ 	.short	0x0001
        /*0062*/ 	.short	0x0008
        /*0064*/ 	.byte	0x00, 0xf0, 0x21, 0x00


	//----- nvinfo : EIATTR_KPARAM_INFO
	.align		4
.L_91:
        /*0068*/ 	.byte	0x04, 0x17
        /*006a*/ 	.short	(.L_93 - .L_92)
.L_92:
        /*006c*/ 	.word	0x00000000
        /*0070*/ 	.short	0x0000
        /*0072*/ 	.short	0x0000
        /*0074*/ 	.byte	0x00, 0xf0, 0x21, 0x00


	//----- nvinfo : EIATTR_MAXREG_COUNT
	.align		4
.L_93:
        /*0078*/ 	.byte	0x03, 0x1b
        /*007a*/ 	.short	0x00ff


	//----- nvinfo : EIATTR_EXIT_INSTR_OFFSETS
	.align		4
        /*007c*/ 	.byte	0x04, 0x1c
        /*007e*/ 	.short	(.L_95 - .L_94)


	//   ....[0]....
.L_94:
        /*0080*/ 	.word	0x00000050


	//   ....[1]....
        /*0084*/ 	.word	0x00000130
.L_95:


//--------------------- .nv.info.k_intrinsic_all_load_ops --------------------------
	.section	.nv.info.k_intrinsic_all_load_ops,"",@"SHT_CUDA_INFO"
	.sectionflags	@""
	.align	4


	//----- nvinfo : EIATTR_CUDA_API_VERSION
	.align		4
        /*0000*/ 	.byte	0x04, 0x37
        /*0002*/ 	.short	(.L_97 - .L_96)
.L_96:
        /*0004*/ 	.word	0x00000080


	//----- nvinfo : EIATTR_PARAM_CBANK
	.align		4
.L_97:
        /*0008*/ 	.byte	0x04, 0x0a
        /*000a*/ 	.short	(.L_99 - .L_98)
	.align		4
.L_98:
        /*000c*/ 	.word	index@(.nv.constant0.k_intrinsic_all_load_ops)
        /*0010*/ 	.short	0x0160
        /*0012*/ 	.short	0x0014


	//----- nvinfo : EIATTR_CBANK_PARAM_SIZE
	.align		4
.L_99:
        /*0014*/ 	.byte	0x03, 0x19
        /*0016*/ 	.short	0x0014


	//----- nvinfo : EIATTR_KPARAM_INFO
	.align		4
        /*0018*/ 	.byte	0x04, 0x17
        /*001a*/ 	.short	(.L_101 - .L_100)
.L_100:
        /*001c*/ 	.word	0x00000000
        /*0020*/ 	.short	0x0002
        /*0022*/ 	.short	0x0010
        /*0024*/ 	.byte	0x00, 0xf0, 0x11, 0x00


	//----- nvinfo : EIATTR_KPARAM_INFO
	.align		4
.L_101:
        /*0028*/ 	.byte	0x04, 0x17
        /*002a*/ 	.short	(.L_103 - .L_102)
.L_102:
        /*002c*/ 	.word	0x00000000
        /*0030*/ 	.short	0x0001
        /*0032*/ 	.short	0x0008
        /*0034*/ 	.byte	0x00, 0xf0, 0x21, 0x00


	//----- nvinfo : EIATTR_KPARAM_INFO
	.align		4
.L_103:
        /*0038*/ 	.byte	0x04, 0x17
        /*003a*/ 	.short	(.L_105 - .L_104)
.L_104:
        /*003c*/ 	.word	0x00000000
        /*0040*/ 	.short	0x0000
        /*0042*/ 	.short	0x0000
        /*0044*/ 	.byte	0x00, 0xf0, 0x21, 0x00


	//----- nvinfo : EIATTR_MAXREG_COUNT
	.align		4
.L_105:
        /*0048*/ 	.byte	0x03, 0x1b
        /*004a*/ 	.short	0x00ff


	//----- nvinfo : EIATTR_EXIT_INSTR_OFFSETS
	.align		4
        /*004c*/ 	.byte	0x04, 0x1c
        /*004e*/ 	.short	(.L_107 - .L_106)


	//   ....[0]....
.L_106:
        /*0050*/ 	.word	0x00000050


	//   ....[1]....
        /*0054*/ 	.word	0x00000150
.L_107:


//--------------------- .nv.info.k_asm_all_load_ops --------------------------
	.section	.nv.info.k_asm_all_load_ops,"",@"SHT_CUDA_INFO"
	.sectionflags	@""
	.align	4


	//----- nvinfo : EIATTR_CUDA_API_VERSION
	.align		4
        /*0000*/ 	.byte	0x04, 0x37
        /*0002*/ 	.short	(.L_109 - .L_108)
.L_108:
        /*0004*/ 	.word	0x00000080


	//----- nvinfo : EIATTR_PARAM_CBANK
	.align		4
.L_109:
        /*0008*/ 	.byte	0x04, 0x0a
        /*000a*/ 	.short	(.L_111 - .L_110)
	.align		4
.L_110:
        /*000c*/ 	.word	index@(.nv.constant0.k_asm_all_load_ops)
        /*0010*/ 	.short	0x0160
        /*0012*/ 	.short	0x0014


	//----- nvinfo : EIATTR_CBANK_PARAM_SIZE
	.align		4
.L_111:
        /*0014*/ 	.byte	0x03, 0x19
        /*0016*/ 	.short	0x0014


	//----- nvinfo : EIATTR_KPARAM_INFO
	.align		4
        /*0018*/ 	.byte	0x04, 0x17
        /*001a*/ 	.short	(.L_113 - .L_112)
.L_112:
        /*001c*/ 	.word	0x00000000
        /*0020*/ 	.short	0x0002
        /*0022*/ 	.short	0x0010
        /*0024*/ 	.byte	0x00, 0xf0, 0x11, 0x00


	//----- nvinfo : EIATTR_KPARAM_INFO
	.align		4
.L_113:
        /*0028*/ 	.byte	0x04, 0x17
        /*002a*/ 	.short	(.L_115 - .L_114)
.L_114:
        /*002c*/ 	.word	0x00000000
        /*0030*/ 	.short	0x0001
        /*0032*/ 	.short	0x0008
        /*0034*/ 	.byte	0x00, 0xf0, 0x21, 0x00


	//----- nvinfo : EIATTR_KPARAM_INFO
	.align		4
.L_115:
        /*0038*/ 	.byte	0x04, 0x17
        /*003a*/ 	.short	(.L_117 - .L_116)
.L_116:
        /*003c*/ 	.word	0x00000000
        /*0040*/ 	.short	0x0000
        /*0042*/ 	.short	0x0000
        /*0044*/ 	.byte	0x00, 0xf0, 0x21, 0x00


	//----- nvinfo : EIATTR_MAXREG_COUNT
	.align		4
.L_117:
        /*0048*/ 	.byte	0x03, 0x1b
        /*004a*/ 	.short	0x00ff


	//----- nvinfo : EIATTR_EXIT_INSTR_OFFSETS
	.align		4
        /*004c*/ 	.byte	0x04, 0x1c
        /*004e*/ 	.short	(.L_119 - .L_118)


	//   ....[0]....
.L_118:
        /*0050*/ 	.word	0x00000050


	//   ....[1]....
        /*0054*/ 	.word	0x00000180
.L_119:


//--------------------- .nv.callgraph             --------------------------
	.section	.nv.callgraph,"",@"SHT_CUDA_CALLGRAPH"
	.align	4
	.sectionentsize	8
	.align		4
        /*0000*/ 	.word	0x00000000
	.align		4
        /*0004*/ 	.word	0xffffffff
	.align		4
        /*0008*/ 	.word	0x00000000
	.align		4
        /*000c*/ 	.word	0xfffffffe
	.align		4
        /*0010*/ 	.word	0x00000000
	.align		4
        /*0014*/ 	.word	0xfffffffd
	.align		4
        /*0018*/ 	.word	0x00000000
	.align		4
        /*001c*/ 	.word	0xfffffffc


//--------------------- .nv.rel.action            --------------------------
	.section	.nv.rel.action,"",@"SHT_CUDA_RELOCINFO"
	.align	8
	.sectionentsize	8
        /*0000*/ 	.byte	0x73, 0x00, 0x00, 0x00, 0x00, 0x00, 0x00, 0x00, 0x00, 0x00, 0x00, 0x11, 0x25, 0x00, 0x05, 0x36


//--------------------- .nv.constant0.k_cpp_default_load_store --------------------------
	.section	.nv.constant0.k_cpp_default_load_store,"a",@progbits
	.sectionflags	@""
	.align	4
.nv.constant0.k_cpp_default_load_store:
	.zero		372


//--------------------- .nv.constant0.k_cpp_volatile_load_store --------------------------
	.section	.nv.constant0.k_cpp_volatile_load_store,"a",@progbits
	.sectionflags	@""
	.align	4
.nv.constant0.k_cpp_volatile_load_store:
	.zero		372


//--------------------- .nv.constant0.k_intrinsic_all_store_ops --------------------------
	.section	.nv.constant0.k_intrinsic_all_store_ops,"a",@progbits
	.sectionflags	@""
	.align	4
.nv.constant0.k_intrinsic_all_store_ops:
	.zero		396


//--------------------- .nv.constant0.k_asm_all_store_ops --------------------------
	.section	.nv.constant0.k_asm_all_store_ops,"a",@progbits
	.sectionflags	@""
	.align	4
.nv.constant0.k_asm_all_store_ops:
	.zero		396


//--------------------- .nv.constant0.k_intrinsic_all_load_ops --------------------------
	.section	.nv.constant0.k_intrinsic_all_load_ops,"a",@progbits
	.sectionflags	@""
	.align	4
.nv.constant0.k_intrinsic_all_load_ops:
	.zero		372


//--------------------- .nv.constant0.k_asm_all_load_ops --------------------------
	.section	.nv.constant0.k_asm_all_load_ops,"a",@progbits
	.sectionflags	@""
	.align	4
.nv.constant0.k_asm_all_load_ops:
	.zero		372


//--------------------- .text.k_cpp_default_load_store --------------------------
	.section	.text.k_cpp_default_load_store,"ax",@progbits
	.sectioninfo	@"SHI_REGISTERS=8"
	.align	128
        .global         k_cpp_default_load_store
        .type           k_cpp_default_load_store,@function
        .size           k_cpp_default_load_store,(.L_x_6 - k_cpp_default_load_store)
        .other          k_cpp_default_load_store,@"STO_CUDA_ENTRY STV_DEFAULT"
k_cpp_default_load_store:
.text.k_cpp_default_load_store:
[----:B------:R-:W-:Y:S02]  /*0000*/  MOV R1, c[0x0][0x28] ;  /* 0x00000a0000017a02 */ /* 0x000fe40000000f00 */
[----:B------:R-:W0:Y:S04]  /*0010*/  S2R R4, SR_CTAID.X ;  /* 0x0000000000047919 */ /* 0x000e280000002500 */
[----:B------:R-:W0:Y:S02]  /*0020*/  S2R R3, SR_TID.X ;  /* 0x0000000000037919 */ /* 0x000e240000002100 */
[----:B0-----:R-:W-:-:S05]  /*0030*/  IMAD R4, R4, c[0x0][0x0], R3 ;  /* 0x0000000004047a24 */ /* 0x001fca00078e0203 */
[----:B------:R-:W-:-:S13]  /*0040*/  ISETP.GE.AND P0, PT, R4, c[0x0][0x170], PT ;  /* 0x00005c0004007a0c */ /* 0x000fda0003f06270 */
[----:B------:R-:W-:Y:S05]  /*0050*/  @P0 EXIT ;  /* 0x000000000000094d */ /* 0x000fea0003800000 */
[----:B------:R-:W-:Y:S01]  /*0060*/  MOV R5, 0x4 ;  /* 0x0000000400057802 */ /* 0x000fe20000000f00 */
[----:B------:R-:W-:-:S04]  /*0070*/  ULDC.64 UR4, c[0x0][0x118] ;  /* 0x0000460000047ab9 */ /* 0x000fc80000000a00 */
[----:B------:R-:W-:-:S06]  /*0080*/  IMAD.WIDE R2, R4, R5, c[0x0][0x160] ;  /* 0x0000580004027625 */ /* 0x000fcc00078e0205 */
[----:B------:R-:W2:Y:S01]  /*0090*/  LDG.E.CONSTANT R3, [R2.64] ;  /* 0x0000000402037981 */ /* 0x000ea2000c1e9900 */
[----:B------:R-:W-:-:S05]  /*00a0*/  IMAD.WIDE R4, R4, R5, c[0x0][0x168] ;  /* 0x00005a0004047625 */ /* 0x000fca00078e0205 */
[----:B--2---:R-:W-:Y:S01]  /*00b0*/  STG.E [R4.64], R3 ;  /* 0x0000000304007986 */ /* 0x004fe2000c101904 */
[----:B------:R-:W-:Y:S05]  /*00c0*/  EXIT ;  /* 0x000000000000794d */ /* 0x000fea0003800000 */
.L_x_0:
[----:B------:R-:W-:-:S00]  /*00d0*/  BRA `(.L_x_0) ;  /* 0xfffffff000007947 */ /* 0x000fc0000383ffff */
[----:B------:R-:W-:-:S00]  /*00e0*/  NOP ;  /* 0x0000000000007918 */ /* 0x000fc00000000000 */
        /* <DEDUP_REMOVED lines=9> */
.L_x_6:


//--------------------- .text.k_cpp_volatile_load_store --------------------------
	.section	.text.k_cpp_volatile_load_store,"ax",@progbits
	.sectioninfo	@"SHI_REGISTERS=8"
	.align	128
        .global         k_cpp_volatile_load_store
        .type           k_cpp_volatile_load_store,@function
        .size           k_cpp_volatile_load_store,(.L_x_7 - k_cpp_volatile_load_store)
        .other          k_cpp_volatile_load_store,@"STO_CUDA_ENTRY STV_DEFAULT"
k_cpp_volatile_load_store:
.text.k_cpp_volatile_load_store:
        /* <DEDUP_REMOVED lines=9> */
[----:B------:R-:W2:Y:S01]  /*0090*/  LDG.E.STRONG.SYS R3, [R2.64] ;  /* 0x0000000402037981 */ /* 0x000ea2000c1f5900 */
[----:B------:R-:W-:-:S05]  /*00a0*/  IMAD.WIDE R4, R4, R5, c[0x0][0x168] ;  /* 0x00005a0004047625 */ /* 0x000fca00078e0205 */
[----:B--2---:R-:W-:Y:S01]  /*00b0*/  STG.E.STRONG.SYS [R4.64], R3 ;  /* 0x0000000304007986 */ /* 0x004fe2000c115904 */
[----:B------:R-:W-:Y:S05]  /*00c0*/  EXIT ;  /* 0x000000000000794d */ /* 0x000fea0003800000 */
.L_x_1:
        /* <DEDUP_REMOVED lines=11> */
.L_x_7:


//--------------------- .text.k_intrinsic_all_store_ops --------------------------
	.section	.text.k_intrinsic_all_store_ops,"ax",@progbits
	.sectioninfo	@"SHI_REGISTERS=16"
	.align	128
        .global         k_intrinsic_all_store_ops
        .type           k_intrinsic_all_store_ops,@function
        .size           k_intrinsic_all_store_ops,(.L_x_8 - k_intrinsic_all_store_ops)
        .other          k_intrinsic_all_store_ops,@"STO_CUDA_ENTRY STV_DEFAULT"
k_intrinsic_all_store_ops:
.text.k_intrinsic_all_store_ops:
        /* <DEDUP_REMOVED lines=10> */
[----:B------:R-:W-:-:S04]  /*00a0*/  IMAD.WIDE R4, R10, R11, c[0x0][0x168] ;  /* 0x00005a000a047625 */ /* 0x000fc800078e020b */
[----:B------:R-:W-:-:S04]  /*00b0*/  IMAD.WIDE R6, R10, R11, c[0x0][0x170] ;  /* 0x00005c000a067625 */ /* 0x000fc800078e020b */
[----:B------:R-:W-:-:S04]  /*00c0*/  IMAD.WIDE R8, R10, R11, c[0x0][0x178] ;  /* 0x00005e000a087625 */ /* 0x000fc800078e020b */
[C---:B--2---:R-:W-:Y:S02]  /*00d0*/  IMAD R13, R10.reuse, 0x11, R3 ;  /* 0x000000110a0d7824 */ /* 0x044fe400078e0203 */
[----:B------:R-:W-:-:S03]  /*00e0*/  IMAD.WIDE R10, R10, R11, c[0x0][0x180] ;  /* 0x000060000a0a7625 */ /* 0x000fc600078e020b */
[----:B------:R-:W-:Y:S04]  /*00f0*/  STG.E.STRONG.SM [R4.64], R13 ;  /* 0x0000000d04007986 */ /* 0x000fe8000c10b904 */
[----:B------:R-:W-:Y:S04]  /*0100*/  STG.E.STRONG.GPU [R6.64], R13 ;  /* 0x0000000d06007986 */ /* 0x000fe8000c10f904 */
[----:B------:R-:W-:Y:S04]  /*0110*/  STG.E.EF [R8.64], R13 ;  /* 0x0000000d08007986 */ /* 0x000fe8000c001904 */
[----:B------:R-:W-:Y:S01]  /*0120*/  STG.E.STRONG.SYS [R10.64], R13 ;  /* 0x0000000d0a007986 */ /* 0x000fe2000c115904 */
[----:B------:R-:W-:Y:S05]  /*0130*/  EXIT ;  /* 0x000000000000794d */ /* 0x000fea0003800000 */
.L_x_2:
        /* <DEDUP_REMOVED lines=12> */
.L_x_8:


//--------------------- .text.k_asm_all_store_ops --------------------------
	.section	.text.k_asm_all_store_ops,"ax",@progbits
	.sectioninfo	@"SHI_REGISTERS=16"
	.align	128
        .global         k_asm_all_store_ops
        .type           k_asm_all_store_ops,@function
        .size           k_asm_all_store_ops,(.L_x_9 - k_asm_all_store_ops)
        .other          k_asm_all_store_ops,@"STO_CUDA_ENTRY STV_DEFAULT"
k_asm_all_store_ops:
.text.k_asm_all_store_ops:
        /* <DEDUP_REMOVED lines=12> */
[C---:B------:R-:W-:Y:S01]  /*00c0*/  IMAD.WIDE R8, R10.reuse, R11, c[0x0][0x178] ;  /* 0x00005e000a087625 */ /* 0x040fe200078e020b */
[----:B--2---:R-:W-:-:S03]  /*00d0*/  IADD3 R13, R10, R3, RZ ;  /* 0x000000030a0d7210 */ /* 0x004fc60007ffe0ff */
[----:B------:R-:W-:Y:S02]  /*00e0*/  IMAD.WIDE R10, R10, R11, c[0x0][0x180] ;  /* 0x000060000a0a7625 */ /* 0x000fe400078e020b */
[----:B------:R-:W-:Y:S04]  /*00f0*/  STG.E.STRONG.SM [R4.64], R13 ;  /* 0x0000000d04007986 */ /* 0x000fe8000c10b904 */
[----:B------:R-:W-:Y:S04]  /*0100*/  STG.E.STRONG.GPU [R6.64], R13 ;  /* 0x0000000d06007986 */ /* 0x000fe8000c10f904 */
[----:B------:R-:W-:Y:S04]  /*0110*/  STG.E.EF [R8.64], R13 ;  /* 0x0000000d08007986 */ /* 0x000fe8000c001904 */
[----:B------:R-:W-:Y:S01]  /*0120*/  STG.E.STRONG.SYS [R10.64], R13 ;  /* 0x0000000d0a007986 */ /* 0x000fe2000c115904 */
[----:B------:R-:W-:Y:S05]  /*0130*/  EXIT ;  /* 0x000000000000794d */ /* 0x000fea0003800000 */
.L_x_3:
        /* <DEDUP_REMOVED lines=12> */
.L_x_9:


//--------------------- .text.k_intrinsic_all_load_ops --------------------------
	.section	.text.k_intrinsic_all_load_ops,"ax",@progbits
	.sectioninfo	@"SHI_REGISTERS=14"
	.align	128
        .global         k_intrinsic_all_load_ops
        .type           k_intrinsic_all_load_ops,@function
        .size           k_intrinsic_all_load_ops,(.L_x_10 - k_intrinsic_all_load_ops)
        .other          k_intrinsic_all_load_ops,@"STO_CUDA_ENTRY STV_DEFAULT"
k_intrinsic_all_load_ops:
.text.k_intrinsic_all_load_ops:
        /* <DEDUP_REMOVED lines=8> */
[----:B------:R-:W-:-:S05]  /*0080*/  IMAD.WIDE R2, R4, R11, c[0x0][0x160] ;  /* 0x0000580004027625 */ /* 0x000fca00078e020b */
[----:B------:R-:W2:Y:S04]  /*0090*/  LDG.E.STRONG.SM R0, [R2.64] ;  /* 0x0000000402007981 */ /* 0x000ea8000c1eb900 */
[----:B------:R-:W2:Y:S04]  /*00a0*/  LDG.E.STRONG.GPU R5, [R2.64] ;  /* 0x0000000402057981 */ /* 0x000ea8000c1ef900 */
[----:B------:R-:W3:Y:S04]  /*00b0*/  LDG.E.EF R6, [R2.64] ;  /* 0x0000000402067981 */ /* 0x000ee8000c0e1900 */
[----:B------:R-:W3:Y:S04]  /*00c0*/  LDG.E.LU R7, [R2.64] ;  /* 0x0000000402077981 */ /* 0x000ee8000c3e1900 */
[----:B------:R-:W4:Y:S04]  /*00d0*/  LDG.E.CONSTANT R9, [R2.64] ;  /* 0x0000000402097981 */ /* 0x000f28000c1e9900 */
[----:B------:R-:W4:Y:S01]  /*00e0*/  LDG.E.STRONG.SYS R8, [R2.64] ;  /* 0x0000000402087981 */ /* 0x000f22000c1f5900 */
[----:B--2---:R-:W-:Y:S01]  /*00f0*/  IADD3 R0, R0, R5, RZ ;  /* 0x0000000500007210 */ /* 0x004fe20007ffe0ff */
[----:B------:R-:W-:Y:S01]  /*0100*/  IMAD.WIDE R4, R4, R11, c[0x0][0x168] ;  /* 0x00005a0004047625 */ /* 0x000fe200078e020b */
[----:B---3--:R-:W-:-:S03]  /*0110*/  IADD3 R7, R6, R7, RZ ;  /* 0x0000000706077210 */ /* 0x008fc60007ffe0ff */
[----:B----4-:R-:W-:-:S05]  /*0120*/  IMAD R8, R9, 0xd, R8 ;  /* 0x0000000d09087824 */ /* 0x010fca00078e0208 */
[----:B------:R-:W-:-:S05]  /*0130*/  LOP3.LUT R7, R8, R7, R0, 0x96, !PT ;  /* 0x0000000708077212 */ /* 0x000fca00078e9600 */
[----:B------:R-:W-:Y:S01]  /*0140*/  STG.E [R4.64], R7 ;  /* 0x0000000704007986 */ /* 0x000fe2000c101904 */
[----:B------:R-:W-:Y:S05]  /*0150*/  EXIT ;  /* 0x000000000000794d */ /* 0x000fea0003800000 */
.L_x_4:
        /* <DEDUP_REMOVED lines=10> */
.L_x_10:


//--------------------- .text.k_asm_all_load_ops  --------------------------
	.section	.text.k_asm_all_load_ops,"ax",@progbits
	.sectioninfo	@"SHI_REGISTERS=14"
	.align	128
        .global         k_asm_all_load_ops
        .type           k_asm_all_load_ops,@function
        .size           k_asm_all_load_ops,(.L_x_11 - k_asm_all_load_ops)
        .other          k_asm_all_load_ops,@"STO_CUDA_ENTRY STV_DEFAULT"
k_asm_all_load_ops:
.text.k_asm_all_load_ops:
        /* <DEDUP_REMOVED lines=12> */
[----:B------:R-:W4:Y:S04]  /*00c0*/  LDG.E.LU R7, [R2.64] ;  /* 0x0000000402077981 */ /* 0x000f28000c3e1900 */
[----:B------:R-:W5:Y:S04]  /*00d0*/  LDG.E.CONSTANT R9, [R2.64] ;  /* 0x0000000402097981 */ /* 0x000f68000c1e9900 */
[----:B------:R-:W5:Y:S01]  /*00e0*/  LDG.E.STRONG.SYS R8, [R2.64] ;  /* 0x0000000402087981 */ /* 0x000f62000c1f5900 */
[----:B--2---:R-:W-:Y:S01]  /*00f0*/  IMAD R0, R5, 0x3, R0 ;  /* 0x0000000305007824 */ /* 0x004fe200078e0200 */
[----:B---3--:R-:W-:Y:S01]  /*0100*/  LEA R5, R6, R6, 0x2 ;  /* 0x0000000606057211 */ /* 0x008fe200078e10ff */
[----:B----4-:R-:W-:-:S02]  /*0110*/  IMAD R7, R7, 0x7, RZ ;  /* 0x0000000707077824 */ /* 0x010fc400078e02ff */
[----:B-----5:R-:W-:-:S03]  /*0120*/  IMAD R6, R9, 0xd, RZ ;  /* 0x0000000d09067824 */ /* 0x020fc600078e02ff */
[----:B------:R-:W-:Y:S01]  /*0130*/  LOP3.LUT R0, R7, R0, R5, 0x96, !PT ;  /* 0x0000000007007212 */ /* 0x000fe200078e9605 */
[----:B------:R-:W-:-:S04]  /*0140*/  IMAD.WIDE R4, R4, R11, c[0x0][0x168] ;  /* 0x00005a0004047625 */ /* 0x000fc800078e020b */
[----:B------:R-:W-:-:S05]  /*0150*/  IMAD R9, R8, 0xb, RZ ;  /* 0x0000000b08097824 */ /* 0x000fca00078e02ff */
[----:B------:R-:W-:-:S05]  /*0160*/  LOP3.LUT R9, R6, R0, R9, 0x96, !PT ;  /* 0x0000000006097212 */ /* 0x000fca00078e9609 */
[----:B------:R-:W-:Y:S01]  /*0170*/  STG.E [R4.64], R9 ;  /* 0x0000000904007986 */ /* 0x000fe2000c101904 */
[----:B------:R-:W-:Y:S05]  /*0180*/  EXIT ;  /* 0x000000000000794d */ /* 0x000fea0003800000 */
.L_x_5:
        /* <DEDUP_REMOVED lines=15> */
.L_x_11:
